	.headerflags	@"EF_CUDA_TEXMODE_UNIFIED EF_CUDA_64BIT_ADDRESS EF_CUDA_ACCELERATORS EF_CUDA_SM90 EF_CUDA_VIRTUAL_SM(EF_CUDA_SM90)"
	.elftype	@"ET_EXEC"


//--------------------- .nv.info                  --------------------------
	.section	.nv.info,"",@"SHT_CUDA_INFO"
	.align	4


	//----- nvinfo : EIATTR_REGCOUNT
	.align		4
        /*0000*/ 	.byte	0x04, 0x2f
        /*0002*/ 	.short	(.L_3 - .L_2)
	.align		4
.L_2:
        /*0004*/ 	.word	index@(triton_poi_fused__native_batch_norm_legit_no_training_cat_relu_15)
        /*0008*/ 	.word	0x00000017


	//----- nvinfo : EIATTR_MIN_STACK_SIZE
	.align		4
.L_3:
        /*000c*/ 	.byte	0x04, 0x12
        /*000e*/ 	.short	(.L_5 - .L_4)
	.align		4
.L_4:
        /*0010*/ 	.word	index@(triton_poi_fused__native_batch_norm_legit_no_training_cat_relu_15)
        /*0014*/ 	.word	0x00000000


	//----- nvinfo : EIATTR_FRAME_SIZE
	.align		4
.L_5:
        /*0018*/ 	.byte	0x04, 0x11
        /*001a*/ 	.short	(.L_7 - .L_6)
	.align		4
.L_6:
        /*001c*/ 	.word	index@(triton_poi_fused__native_batch_norm_legit_no_training_cat_relu_15)
        /*0020*/ 	.word	0x00000000


	//----- nvinfo : EIATTR_MIN_STACK_SIZE
	.align		4
.L_7:
        /*0024*/ 	.byte	0x04, 0x12
        /*0026*/ 	.short	(.L_9 - .L_8)
	.align		4
.L_8:
        /*0028*/ 	.word	index@(triton_poi_fused__native_batch_norm_legit_no_training_cat_relu_15)
        /*002c*/ 	.word	0x00000000
.L_9:


//--------------------- .nv.info.triton_poi_fused__native_batch_norm_legit_no_training_cat_relu_15 --------------------------
	.section	.nv.info.triton_poi_fused__native_batch_norm_legit_no_training_cat_relu_15,"",@"SHT_CUDA_INFO"
	.sectionflags	@""
	.align	4


	//----- nvinfo : EIATTR_CUDA_API_VERSION
	.align		4
        /*0000*/ 	.byte	0x04, 0x37
        /*0002*/ 	.short	(.L_11 - .L_10)
.L_10:
        /*0004*/ 	.word	0x0000007c


	//----- nvinfo : EIATTR_KPARAM_INFO
	.align		4
.L_11:
        /*0008*/ 	.byte	0x04, 0x17
        /*000a*/ 	.short	(.L_13 - .L_12)
.L_12:
        /*000c*/ 	.word	0x00000000
        /*0010*/ 	.short	0x0008
        /*0012*/ 	.short	0x0040
        /*0014*/ 	.byte	0x00, 0xf0, 0x11, 0x00


	//----- nvinfo : EIATTR_KPARAM_INFO
	.align		4
.L_13:
        /*0018*/ 	.byte	0x04, 0x17
        /*001a*/ 	.short	(.L_15 - .L_14)
.L_14:
        /*001c*/ 	.word	0x00000000
        /*0020*/ 	.short	0x0007
        /*0022*/ 	.short	0x0038
        /*0024*/ 	.byte	0x00, 0xf4, 0x21, 0x00


	//----- nvinfo : EIATTR_KPARAM_INFO
	.align		4
.L_15:
        /*0028*/ 	.byte	0x04, 0x17
        /*002a*/ 	.short	(.L_17 - .L_16)
.L_16:
        /*002c*/ 	.word	0x00000000
        /*0030*/ 	.short	0x0006
        /*0032*/ 	.short	0x0030
        /*0034*/ 	.byte	0x00, 0xf4, 0x21, 0x00


	//----- nvinfo : EIATTR_KPARAM_INFO
	.align		4
.L_17:
        /*0038*/ 	.byte	0x04, 0x17
        /*003a*/ 	.short	(.L_19 - .L_18)
.L_18:
        /*003c*/ 	.word	0x00000000
        /*0040*/ 	.short	0x0005
        /*0042*/ 	.short	0x0028
        /*0044*/ 	.byte	0x00, 0xf4, 0x21, 0x00


	//----- nvinfo : EIATTR_KPARAM_INFO
	.align		4
.L_19:
        /*0048*/ 	.byte	0x04, 0x17
        /*004a*/ 	.short	(.L_21 - .L_20)
.L_20:
        /*004c*/ 	.word	0x00000000
        /*0050*/ 	.short	0x0004
        /*0052*/ 	.short	0x0020
        /*0054*/ 	.byte	0x00, 0xf4, 0x21, 0x00


	//----- nvinfo : EIATTR_KPARAM_INFO
	.align		4
.L_21:
        /*0058*/ 	.byte	0x04, 0x17
        /*005a*/ 	.short	(.L_23 - .L_22)
.L_22:
        /*005c*/ 	.word	0x00000000
        /*0060*/ 	.short	0x0003
        /*0062*/ 	.short	0x0018
        /*0064*/ 	.byte	0x00, 0xf4, 0x21, 0x00


	//----- nvinfo : EIATTR_KPARAM_INFO
	.align		4
.L_23:
        /*0068*/ 	.byte	0x04, 0x17
        /*006a*/ 	.short	(.L_25 - .L_24)
.L_24:
        /*006c*/ 	.word	0x00000000
        /*0070*/ 	.short	0x0002
        /*0072*/ 	.short	0x0010
        /*0074*/ 	.byte	0x00, 0xf4, 0x21, 0x00


	//----- nvinfo : EIATTR_KPARAM_INFO
	.align		4
.L_25:
        /*0078*/ 	.byte	0x04, 0x17
        /*007a*/ 	.short	(.L_27 - .L_26)
.L_26:
        /*007c*/ 	.word	0x00000000
        /*0080*/ 	.short	0x0001
        /*0082*/ 	.short	0x0008
        /*0084*/ 	.byte	0x00, 0xf4, 0x21, 0x00


	//----- nvinfo : EIATTR_KPARAM_INFO
	.align		4
.L_27:
        /*0088*/ 	.byte	0x04, 0x17
        /*008a*/ 	.short	(.L_29 - .L_28)
.L_28:
        /*008c*/ 	.word	0x00000000
        /*0090*/ 	.short	0x0000
        /*0092*/ 	.short	0x0000
        /*0094*/ 	.byte	0x00, 0xf4, 0x21, 0x00


	//----- nvinfo : EIATTR_SPARSE_MMA_MASK
	.align		4
.L_29:
        /*0098*/ 	.byte	0x03, 0x50
        /*009a*/ 	.short	0x0000


	//----- nvinfo : EIATTR_MAXREG_COUNT
	.align		4
        /*009c*/ 	.byte	0x03, 0x1b
        /*009e*/ 	.short	0x00ff


	//----- nvinfo : EIATTR_EXIT_INSTR_OFFSETS
	.align		4
        /*00a0*/ 	.byte	0x04, 0x1c
        /*00a2*/ 	.short	(.L_31 - .L_30)


	//   ....[0]....
.L_30:
        /*00a4*/ 	.word	0x00000510


	//   ....[1]....
        /*00a8*/ 	.word	0x00000530


	//----- nvinfo : EIATTR_REQNTID
	.align		4
.L_31:
        /*00ac*/ 	.byte	0x04, 0x10
        /*00ae*/ 	.short	(.L_33 - .L_32)
.L_32:
        /*00b0*/ 	.word	0x00000080
        /*00b4*/ 	.word	0x00000001
        /*00b8*/ 	.word	0x00000001


	//----- nvinfo : EIATTR_CBANK_PARAM_SIZE
	.align		4
.L_33:
        /*00bc*/ 	.byte	0x03, 0x19
        /*00be*/ 	.short	0x0044


	//----- nvinfo : EIATTR_PARAM_CBANK
	.align		4
        /*00c0*/ 	.byte	0x04, 0x0a
        /*00c2*/ 	.short	(.L_35 - .L_34)
	.align		4
.L_34:
        /*00c4*/ 	.word	index@(.nv.constant0.triton_poi_fused__native_batch_norm_legit_no_training_cat_relu_15)
        /*00c8*/ 	.short	0x0210
        /*00ca*/ 	.short	0x0044


	//----- nvinfo : EIATTR_SW_WAR
	.align		4
.L_35:
        /*00cc*/ 	.byte	0x04, 0x36
        /*00ce*/ 	.short	(.L_37 - .L_36)
.L_36:
        /*00d0*/ 	.word	0x00000008
.L_37:


//--------------------- .nv.callgraph             --------------------------
	.section	.nv.callgraph,"",@"SHT_CUDA_CALLGRAPH"
	.align	4
	.sectionentsize	8
	.align		4
        /*0000*/ 	.word	0x00000000
	.align		4
        /*0004*/ 	.word	0xffffffff
	.align		4
        /*0008*/ 	.word	0x00000000
	.align		4
        /*000c*/ 	.word	0xfffffffe
	.align		4
        /*0010*/ 	.word	0x00000000
	.align		4
        /*0014*/ 	.word	0xfffffffd
	.align		4
        /*0018*/ 	.word	0x00000000
	.align		4
        /*001c*/ 	.word	0xfffffffc


//--------------------- .nv.constant4             --------------------------
	.section	.nv.constant4,"a",@progbits
	.align	8
	.align		8
.nv.constant4:
        /*0000*/ 	.dword	_$_str
	.align		8
        /*0008*/ 	.dword	_$_str_$_2


//--------------------- .text.triton_poi_fused__native_batch_norm_legit_no_training_cat_relu_15 --------------------------
	.section	.text.triton_poi_fused__native_batch_norm_legit_no_training_cat_relu_15,"ax",@progbits
	.align	128
        .global         triton_poi_fused__native_batch_norm_legit_no_training_cat_relu_15
        .type           triton_poi_fused__native_batch_norm_legit_no_training_cat_relu_15,@function
        .size           triton_poi_fused__native_batch_norm_legit_no_training_cat_relu_15,(.L_x_1 - triton_poi_fused__native_batch_norm_legit_no_training_cat_relu_15)
        .other          triton_poi_fused__native_batch_norm_legit_no_training_cat_relu_15,@"STO_CUDA_ENTRY STV_DEFAULT"
triton_poi_fused__native_batch_norm_legit_no_training_cat_relu_15:
.text.triton_poi_fused__native_batch_norm_legit_no_training_cat_relu_15:
[----:B------:R-:W0:Y:S01]  /*0000*/  LDC R1, c[0x0][0x28] ;  /* 0x00000a00ff017b82 */ /* 0x000e220000000800 */
[----:B------:R-:W1:Y:S07]  /*0010*/  S2R R2, SR_TID.X ;  /* 0x0000000000027919 */ /* 0x000e6e0000002100 */
[----:B------:R-:W2:Y:S01]  /*0020*/  LDC.64 R14, c[0x0][0x228] ;  /* 0x00008a00ff0e7b82 */ /* 0x000ea20000000a00 */
[----:B------:R-:W-:Y:S01]  /*0030*/  IMAD.MOV.U32 R4, RZ, RZ, RZ ;  /* 0x000000ffff047224 */ /* 0x000fe200078e00ff */
[----:B------:R-:W-:Y:S01]  /*0040*/  ULDC.64 UR4, c[0x0][0x208] ;  /* 0x0000820000047ab9 */ /* 0x000fe20000000a00 */
[----:B------:R-:W3:Y:S01]  /*0050*/  S2R R3, SR_CTAID.X ;  /* 0x0000000000037919 */ /* 0x000ee20000002500 */
[----:B------:R-:W-:-:S04]  /*0060*/  ULDC.64 UR6, c[0x0][0x218] ;  /* 0x0000860000067ab9 */ /* 0x000fc80000000a00 */
[----:B------:R-:W4:Y:S08]  /*0070*/  LDC.64 R12, c[0x0][0x210] ;  /* 0x00008400ff0c7b82 */ /* 0x000f300000000a00 */
[----:B------:R-:W5:Y:S08]  /*0080*/  LDC.64 R10, c[0x0][0x220] ;  /* 0x00008800ff0a7b82 */ /* 0x000f700000000a00 */
[----:B------:R-:W4:Y:S01]  /*0090*/  LDC.64 R8, c[0x0][0x230] ;  /* 0x00008c00ff087b82 */ /* 0x000f220000000a00 */
[----:B-1----:R-:W-:-:S05]  /*00a0*/  LOP3.LUT R2, R2, 0x7f, RZ, 0xc0, !PT ;  /* 0x0000007f02027812 */ /* 0x002fca00078ec0ff */
[----:B---3--:R-:W-:-:S05]  /*00b0*/  IMAD R3, R3, 0x80, R2 ;  /* 0x0000008003037824 */ /* 0x008fca00078e0202 */
[----:B------:R-:W-:Y:S02]  /*00c0*/  SHF.R.S32.HI R2, RZ, 0x1f, R3 ;  /* 0x0000001fff027819 */ /* 0x000fe40000011403 */
[----:B------:R-:W-:Y:S02]  /*00d0*/  ISETP.GE.AND P0, PT, R3, 0x7400, PT ;  /* 0x000074000300780c */ /* 0x000fe40003f06270 */
[----:B------:R-:W-:-:S04]  /*00e0*/  LEA.HI R6, R2, R3, RZ, 0x6 ;  /* 0x0000000302067211 */ /* 0x000fc800078f30ff */
[----:B------:R-:W-:-:S05]  /*00f0*/  SHF.R.S32.HI R5, RZ, 0x6, R6 ;  /* 0x00000006ff057819 */ /* 0x000fca0000011406 */
[----:B------:R-:W-:-:S05]  /*0100*/  IMAD.HI R0, R5, -0x72c234f7, R4 ;  /* 0x8d3dcb0905007827 */ /* 0x000fca00078e0204 */
[----:B------:R-:W-:-:S04]  /*0110*/  SHF.R.U32.HI R7, RZ, 0x1f, R0 ;  /* 0x0000001fff077819 */ /* 0x000fc80000011600 */
[----:B------:R-:W-:Y:S01]  /*0120*/  LEA.HI.SX32 R7, R0, R7, 0x1a ;  /* 0x0000000700077211 */ /* 0x000fe200078fd2ff */
[----:B------:R-:W-:-:S04]  /*0130*/  IMAD.MOV.U32 R0, RZ, RZ, RZ ;  /* 0x000000ffff007224 */ /* 0x000fc800078e00ff */
[----:B------:R-:W-:-:S04]  /*0140*/  IMAD R7, R7, -0x74, R5 ;  /* 0xffffff8c07077824 */ /* 0x000fc800078e0205 */
[----:B--2---:R-:W-:Y:S01]  /*0150*/  IMAD.WIDE R14, R7, 0x4, R14 ;  /* 0x00000004070e7825 */ /* 0x004fe200078e020e */
[----:B------:R-:W-:-:S04]  /*0160*/  HFMA2.MMA R2, -RZ, RZ, 0, 0 ;  /* 0x00000000ff027435 */ /* 0x000fc800000001ff */
[----:B------:R1:W2:Y:S01]  /*0170*/  @!P0 LDG.E.EL R0, desc[UR4][R14.64] ;  /* 0x000000040e008981 */ /* 0x0002a2000c2e1900 */
[C---:B------:R-:W-:Y:S02]  /*0180*/  ISETP.GE.AND P1, PT, R7.reuse, 0x68, PT ;  /* 0x000000680700780c */ /* 0x040fe40003f26270 */
[----:B------:R-:W-:Y:S02]  /*0190*/  ISETP.GT.AND P3, PT, R7, 0x67, !P0 ;  /* 0x000000670700780c */ /* 0x000fe40004764270 */
[C---:B------:R-:W-:Y:S01]  /*01a0*/  ISETP.LT.AND P2, PT, R3.reuse, 0x7400, !P1 ;  /* 0x000074000300780c */ /* 0x040fe20004f41270 */
[----:B------:R-:W-:-:S04]  /*01b0*/  IMAD.HI R2, R3, -0x72c234f7, R2 ;  /* 0x8d3dcb0903027827 */ /* 0x000fc800078e0202 */
[----:B-1----:R-:W-:Y:S01]  /*01c0*/  IMAD.SHL.U32 R15, R7, 0x40, RZ ;  /* 0x00000040070f7824 */ /* 0x002fe200078e00ff */
[----:B------:R-:W-:-:S04]  /*01d0*/  SHF.R.U32.HI R5, RZ, 0x1f, R2 ;  /* 0x0000001fff057819 */ /* 0x000fc80000011602 */
[----:B------:R-:W-:Y:S02]  /*01e0*/  LEA.HI.SX32 R17, R2, R5, 0x14 ;  /* 0x0000000502117211 */ /* 0x000fe400078fa2ff */
[----:B------:R-:W-:Y:S01]  /*01f0*/  LOP3.LUT R2, R6, 0xffffffc0, RZ, 0xc0, !PT ;  /* 0xffffffc006027812 */ /* 0x000fe200078ec0ff */
[----:B------:R-:W1:Y:S02]  /*0200*/  LDC.64 R4, c[0x0][0x238] ;  /* 0x00008e00ff047b82 */ /* 0x000e640000000a00 */
[----:B------:R-:W-:Y:S02]  /*0210*/  IMAD R14, R17, 0x300, RZ ;  /* 0x00000300110e7824 */ /* 0x000fe400078e02ff */
[----:B------:R-:W-:Y:S02]  /*0220*/  IMAD.IADD R2, R3, 0x1, -R2 ;  /* 0x0000000103027824 */ /* 0x000fe400078e0a02 */
[----:B------:R-:W-:-:S03]  /*0230*/  IMAD R6, R17, -0x1d00, R3 ;  /* 0xffffe30011067824 */ /* 0x000fc600078e0203 */
[----:B------:R-:W-:Y:S01]  /*0240*/  SHF.R.S32.HI R16, RZ, 0x1f, R2 ;  /* 0x0000001fff107819 */ /* 0x000fe20000011402 */
[----:B------:R-:W-:Y:S01]  /*0250*/  IMAD R17, R17, 0x1a00, R6 ;  /* 0x00001a0011117824 */ /* 0x000fe200078e0206 */
[--C-:B------:R-:W-:Y:S02]  /*0260*/  IADD3 R2, P4, P5, R15, R2, R14.reuse ;  /* 0x000000020f027210 */ /* 0x100fe40007d9e00e */
[----:B------:R-:W-:Y:S02]  /*0270*/  SHF.R.S32.HI R14, RZ, 0x1f, R14 ;  /* 0x0000001fff0e7819 */ /* 0x000fe4000001140e */
[----:B------:R-:W-:Y:S02]  /*0280*/  SHF.R.S32.HI R15, RZ, 0x1f, R15 ;  /* 0x0000001fff0f7819 */ /* 0x000fe4000001140f */
[----:B------:R-:W-:Y:S02]  /*0290*/  MOV R6, RZ ;  /* 0x000000ff00067202 */ /* 0x000fe40000000f00 */
[----:B------:R-:W-:Y:S01]  /*02a0*/  IADD3.X R15, R15, R16, R14, P4, P5 ;  /* 0x000000100f0f7210 */ /* 0x000fe200027ea40e */
[----:B----4-:R-:W-:Y:S01]  /*02b0*/  IMAD.WIDE R16, R17, 0x4, R12 ;  /* 0x0000000411107825 */ /* 0x010fe200078e020c */
[----:B------:R-:W-:-:S04]  /*02c0*/  LEA R18, P4, R2, UR6, 0x2 ;  /* 0x0000000602127c11 */ /* 0x000fc8000f8810ff */
[----:B------:R-:W-:Y:S01]  /*02d0*/  LEA.HI.X R19, R2, UR7, R15, 0x2, P4 ;  /* 0x0000000702137c11 */ /* 0x000fe2000a0f140f */
[----:B------:R-:W-:Y:S01]  /*02e0*/  IMAD.MOV.U32 R2, RZ, RZ, RZ ;  /* 0x000000ffff027224 */ /* 0x000fe200078e00ff */
[----:B------:R-:W3:Y:S01]  /*02f0*/  @P2 LDG.E R6, desc[UR4][R16.64] ;  /* 0x0000000410062981 */ /* 0x000ee2000c1e1900 */
[----:B------:R-:W-:Y:S02]  /*0300*/  IMAD.MOV.U32 R12, RZ, RZ, RZ ;  /* 0x000000ffff0c7224 */ /* 0x000fe400078e00ff */
[C---:B-----5:R-:W-:Y:S02]  /*0310*/  IMAD.WIDE R10, R7.reuse, 0x4, R10 ;  /* 0x00000004070a7825 */ /* 0x060fe400078e020a */
[----:B------:R-:W4:Y:S02]  /*0320*/  @P3 LDG.E R2, desc[UR4][R18.64+-0x6800] ;  /* 0xff98000412023981 */ /* 0x000f24000c1e1900 */
[C---:B0-----:R-:W-:Y:S02]  /*0330*/  IMAD.WIDE R14, R7.reuse, 0x4, R8 ;  /* 0x00000004070e7825 */ /* 0x041fe400078e0208 */
[----:B------:R0:W5:Y:S01]  /*0340*/  @!P0 LDG.E.EL R12, desc[UR4][R10.64] ;  /* 0x000000040a0c8981 */ /* 0x000162000c2e1900 */
[----:B------:R-:W0:Y:S01]  /*0350*/  LDC.64 R8, c[0x0][0x240] ;  /* 0x00009000ff087b82 */ /* 0x000e220000000a00 */
[----:B-1----:R-:W-:Y:S01]  /*0360*/  IMAD.WIDE R4, R7, 0x4, R4 ;  /* 0x0000000407047825 */ /* 0x002fe200078e0204 */
[----:B------:R-:W-:-:S03]  /*0370*/  HFMA2.MMA R7, -RZ, RZ, 0, 0 ;  /* 0x00000000ff077435 */ /* 0x000fc600000001ff */
[----:B------:R-:W-:-:S06]  /*0380*/  IMAD.MOV.U32 R20, RZ, RZ, RZ ;  /* 0x000000ffff147224 */ /* 0x000fcc00078e00ff */
[----:B------:R1:W5:Y:S04]  /*0390*/  @!P0 LDG.E.EL R20, desc[UR4][R4.64] ;  /* 0x0000000404148981 */ /* 0x000368000c2e1900 */
[----:B------:R0:W5:Y:S02]  /*03a0*/  @!P0 LDG.E.EL R7, desc[UR4][R14.64] ;  /* 0x000000040e078981 */ /* 0x000164000c2e1900 */
[----:B0-----:R-:W-:Y:S01]  /*03b0*/  MOV R10, 0x3e800000 ;  /* 0x3e800000000a7802 */ /* 0x001fe20000000f00 */
[----:B-1----:R-:W0:Y:S01]  /*03c0*/  LDC.64 R4, c[0x0][0x248] ;  /* 0x00009200ff047b82 */ /* 0x002e220000000a00 */
[----:B------:R-:W-:-:S04]  /*03d0*/  IMAD.WIDE R8, R3, 0x4, R8 ;  /* 0x0000000403087825 */ /* 0x000fc800078e0208 */
[----:B0-----:R-:W-:-:S04]  /*03e0*/  IMAD.WIDE R4, R3, 0x4, R4 ;  /* 0x0000000403047825 */ /* 0x001fc800078e0204 */
[----:B--2---:R-:W-:-:S04]  /*03f0*/  FADD R0, R0, 9.9999997473787516356e-06 ;  /* 0x3727c5ac00007421 */ /* 0x004fc80000000000 */
[----:B------:R-:W0:Y:S02]  /*0400*/  MUFU.SQRT R13, R0 ;  /* 0x00000000000d7308 */ /* 0x000e240000002000 */
[C---:B0-----:R-:W-:Y:S02]  /*0410*/  FSETP.GT.AND P4, PT, R13.reuse, 8.50705917302346158658e+37, PT ;  /* 0x7e8000000d00780b */ /* 0x041fe40003f84000 */
[----:B------:R-:W-:-:S11]  /*0420*/  FSETP.GEU.AND P5, PT, R13, 1.175494350822287508e-38, PT ;  /* 0x008000000d00780b */ /* 0x000fd60003fae000 */
[----:B------:R-:W-:-:S04]  /*0430*/  @P4 FMUL R13, R13, 0.25 ;  /* 0x3e8000000d0d4820 */ /* 0x000fc80000400000 */
[----:B------:R-:W-:-:S06]  /*0440*/  @!P5 FMUL R13, R13, 16777216 ;  /* 0x4b8000000d0dd820 */ /* 0x000fcc0000400000 */
[----:B------:R-:W0:Y:S01]  /*0450*/  MUFU.RCP R13, R13 ;  /* 0x0000000d000d7308 */ /* 0x000e220000001000 */
[----:B---3--:R-:W-:Y:S02]  /*0460*/  SEL R11, R6, RZ, P2 ;  /* 0x000000ff060b7207 */ /* 0x008fe40001000000 */
[----:B------:R-:W-:Y:S02]  /*0470*/  FSEL R6, R10, 1, P4 ;  /* 0x3f8000000a067808 */ /* 0x000fe40002000000 */
[----:B----4-:R-:W-:-:S03]  /*0480*/  @P1 SEL R11, R2, RZ, P3 ;  /* 0x000000ff020b1207 */ /* 0x010fc60001800000 */
[----:B------:R-:W-:Y:S02]  /*0490*/  @!P5 FMUL R6, R6, 16777216 ;  /* 0x4b8000000606d820 */ /* 0x000fe40000400000 */
[----:B-----5:R-:W-:Y:S02]  /*04a0*/  FADD R12, R11, -R12 ;  /* 0x8000000c0b0c7221 */ /* 0x020fe40000000000 */
[----:B0-----:R-:W-:-:S04]  /*04b0*/  FMUL R15, R13, R6 ;  /* 0x000000060d0f7220 */ /* 0x001fc80000400000 */
[----:B------:R-:W-:Y:S01]  /*04c0*/  FMUL R15, R12, R15 ;  /* 0x0000000f0c0f7220 */ /* 0x000fe20000400000 */
[----:B------:R0:W-:Y:S03]  /*04d0*/  @!P0 STG.E desc[UR4][R8.64], R11 ;  /* 0x0000000b08008986 */ /* 0x0001e6000c101904 */
[----:B------:R-:W-:-:S05]  /*04e0*/  FFMA R7, R15, R7, R20 ;  /* 0x000000070f077223 */ /* 0x000fca0000000014 */
[----:B------:R-:W-:-:S04]  /*04f0*/  FSETP.GEU.AND P1, PT, R7, RZ, PT ;  /* 0x000000ff0700720b */ /* 0x000fc80003f2e000 */
[----:B------:R-:W-:Y:S01]  /*0500*/  FSEL R7, R7, RZ, P1 ;  /* 0x000000ff07077208 */ /* 0x000fe20000800000 */
[----:B0-----:R-:W-:Y:S08]  /*0510*/  @P0 EXIT ;  /* 0x000000000000094d */ /* 0x001ff00003800000 */
[----:B------:R-:W-:Y:S01]  /*0520*/  STG.E desc[UR4][R4.64], R7 ;  /* 0x0000000704007986 */ /* 0x000fe2000c101904 */
[----:B------:R-:W-:Y:S05]  /*0530*/  EXIT ;  /* 0x000000000000794d */ /* 0x000fea0003800000 */
.L_x_0:
[----:B------:R-:W-:-:S00]  /*0540*/  BRA `(.L_x_0) ;  /* 0xfffffffc00fc7947 */ /* 0x000fc0000383ffff */
[----:B------:R-:W-:-:S00]  /*0550*/  NOP ;  /* 0x0000000000007918 */ /* 0x000fc00000000000 */
        /* <DEDUP_REMOVED lines=10> */
.L_x_1:


//--------------------- .nv.global.init           --------------------------
	.section	.nv.global.init,"aw",@progbits
.nv.global.init:
	.type		_$_str,@object
	.size		_$_str,(_$_str_$_2 - _$_str)
_$_str:
        /*0000*/ 	.byte	0x5f, 0x5f, 0x43, 0x55, 0x44, 0x41, 0x5f, 0x46, 0x54, 0x5a, 0x00
	.type		_$_str_$_2,@object
	.size		_$_str_$_2,(.L_1 - _$_str_$_2)
_$_str_$_2:
        /*000b*/ 	.byte	0x5f, 0x5f, 0x43, 0x55, 0x44, 0x41, 0x5f, 0x50, 0x52, 0x45, 0x43, 0x5f, 0x53, 0x51, 0x52, 0x54
        /*001b*/ 	.byte	0x00
.L_1:


//--------------------- .nv.constant0.triton_poi_fused__native_batch_norm_legit_no_training_cat_relu_15 --------------------------
	.section	.nv.constant0.triton_poi_fused__native_batch_norm_legit_no_training_cat_relu_15,"a",@progbits
	.sectionflags	@""
	.align	4
.nv.constant0.triton_poi_fused__native_batch_norm_legit_no_training_cat_relu_15:
	.zero		596
